//
// Generated by NVIDIA NVVM Compiler
//
// Compiler Build ID: CL-36424714
// Cuda compilation tools, release 13.0, V13.0.88
// Based on NVVM 20.0.0
//

.version 9.0
.target sm_100
.address_size 64

	// .globl	_Z6kernelPi

.visible .entry _Z6kernelPi(
	.param .u64 .ptr .align 1 _Z6kernelPi_param_0
)
{
	.reg .b32 	%r<3>;
	.reg .b64 	%rd<3>;

	ld.param.u64 	%rd1, [_Z6kernelPi_param_0];
	cvta.to.global.u64 	%rd2, %rd1;
	ld.global.u32 	%r1, [%rd2];
	add.s32 	%r2, %r1, 1;
	st.global.u32 	[%rd2], %r2;
	ret;

}


// ===== COMPILED SASS (sm_100) =====

	.target	sm_100

	.elftype	@"ET_EXEC"


//--------------------- .note.nv.tkinfo           --------------------------
	.section	.note.nv.tkinfo,"",@"SHT_NOTE"
	.sectionflags	@"SHF_NOTE_NV_TKINFO"
	.tkinfo
        /*0018*/ 	.word	0x00000002
        /*0030*/ 	.string	""
        /*0030*/ 	.string	"ptxas"
        /*0030*/ 	.string	"Cuda compilation tools, release 13.0, V13.0.88"
        /*0030*/ 	.string	"Build cuda_13.0.r13.0/compiler.36424714_0"
        /*0030*/ 	.string	"-arch sm_100 -m 64 "



//--------------------- .note.nv.cuinfo           --------------------------
	.section	.note.nv.cuinfo,"",@"SHT_NOTE"
	.sectionflags	@"SHF_NOTE_NV_CUINFO"
        /*0018*/ 	.short	0x0002
        /*001a*/ 	.short	0x0064
        /*001c*/ 	.short	0x0082
	.zero		2


//--------------------- .nv.info                  --------------------------
	.section	.nv.info,"",@"SHT_CUDA_INFO"
	.align	4


	//----- nvinfo : EIATTR_REGCOUNT
	.align		4
        /*0000*/ 	.byte	0x04, 0x2f
        /*0002*/ 	.short	(.L_1 - .L_0)
	.align		4
.L_0:
        /*0004*/ 	.word	index@(_Z6kernelPi)
        /*0008*/ 	.word	0x00000008


	//----- nvinfo : EIATTR_FRAME_SIZE
	.align		4
.L_1:
        /*000c*/ 	.byte	0x04, 0x11
        /*000e*/ 	.short	(.L_3 - .L_2)
	.align		4
.L_2:
        /*0010*/ 	.word	index@(_Z6kernelPi)
        /*0014*/ 	.word	0x00000000


	//----- nvinfo : EIATTR_MIN_STACK_SIZE
	.align		4
.L_3:
        /*0018*/ 	.byte	0x04, 0x12
        /*001a*/ 	.short	(.L_5 - .L_4)
	.align		4
.L_4:
        /*001c*/ 	.word	index@(_Z6kernelPi)
        /*0020*/ 	.word	0x00000000
.L_5:


//--------------------- .nv.compat                --------------------------
	.section	.nv.compat,"",@"SHT_CUDA_COMPAT_INFO"
	.align	4
        /*0000*/ 	.byte	0x02, 0x09, 0x00, 0x00, 0x02, 0x02, 0x01, 0x00, 0x02, 0x05, 0x05, 0x00, 0x03, 0x07, 0x01, 0x01
        /*0010*/ 	.byte	0x02, 0x03, 0x00, 0x00, 0x02, 0x06, 0x01, 0x00, 0x04, 0x0b, 0x08, 0x00, 0x09, 0x00, 0x00, 0x00
        /*0020*/ 	.byte	0x00, 0x00, 0x00, 0x00


//--------------------- .nv.info._Z6kernelPi      --------------------------
	.section	.nv.info._Z6kernelPi,"",@"SHT_CUDA_INFO"
	.sectionflags	@""
	.align	4


	//----- nvinfo : EIATTR_CUDA_API_VERSION
	.align		4
        /*0000*/ 	.byte	0x04, 0x37
        /*0002*/ 	.short	(.L_7 - .L_6)
.L_6:
        /*0004*/ 	.word	0x00000082


	//----- nvinfo : EIATTR_KPARAM_INFO
	.align		4
.L_7:
        /*0008*/ 	.byte	0x04, 0x17
        /*000a*/ 	.short	(.L_9 - .L_8)
.L_8:
        /*000c*/ 	.word	0x00000000
        /*0010*/ 	.short	0x0000
        /*0012*/ 	.short	0x0000
        /*0014*/ 	.byte	0x00, 0xf5, 0x21, 0x00


	//----- nvinfo : EIATTR_SPARSE_MMA_MASK
	.align		4
.L_9:
        /*0018*/ 	.byte	0x03, 0x50
        /*001a*/ 	.short	0x0000


	//----- nvinfo : EIATTR_MAXREG_COUNT
	.align		4
        /*001c*/ 	.byte	0x03, 0x1b
        /*001e*/ 	.short	0x00ff


	//----- nvinfo : EIATTR_MERCURY_ISA_VERSION
	.align		4
        /*0020*/ 	.byte	0x03, 0x5f
        /*0022*/ 	.short	0x0101


	//----- nvinfo : EIATTR_VRC_CTA_INIT_COUNT
	.align		4
        /*0024*/ 	.byte	0x02, 0x4a
	.zero		1
	.zero		1


	//----- nvinfo : EIATTR_EXIT_INSTR_OFFSETS
	.align		4
        /*0028*/ 	.byte	0x04, 0x1c
        /*002a*/ 	.short	(.L_11 - .L_10)


	//   ....[0]....
.L_10:
        /*002c*/ 	.word	0x00000060


	//----- nvinfo : EIATTR_CBANK_PARAM_SIZE
	.align		4
.L_11:
        /*0030*/ 	.byte	0x03, 0x19
        /*0032*/ 	.short	0x0008


	//----- nvinfo : EIATTR_PARAM_CBANK
	.align		4
        /*0034*/ 	.byte	0x04, 0x0a
        /*0036*/ 	.short	(.L_13 - .L_12)
	.align		4
.L_12:
        /*0038*/ 	.word	index@(.nv.constant0._Z6kernelPi)
        /*003c*/ 	.short	0x0380
        /*003e*/ 	.short	0x0008


	//----- nvinfo : EIATTR_SW_WAR
	.align		4
.L_13:
        /*0040*/ 	.byte	0x04, 0x36
        /*0042*/ 	.short	(.L_15 - .L_14)
.L_14:
        /*0044*/ 	.word	0x00000008
.L_15:


//--------------------- .nv.callgraph             --------------------------
	.section	.nv.callgraph,"",@"SHT_CUDA_CALLGRAPH"
	.align	4
	.sectionentsize	8
	.align		4
        /*0000*/ 	.word	0x00000000
	.align		4
        /*0004*/ 	.word	0xffffffff
	.align		4
        /*0008*/ 	.word	0x00000000
	.align		4
        /*000c*/ 	.word	0xfffffffe
	.align		4
        /*0010*/ 	.word	0x00000000
	.align		4
        /*0014*/ 	.word	0xfffffffd
	.align		4
        /*0018*/ 	.word	0x00000000
	.align		4
        /*001c*/ 	.word	0xfffffffc


//--------------------- .text._Z6kernelPi         --------------------------
	.section	.text._Z6kernelPi,"ax",@progbits
	.align	128
        .global         _Z6kernelPi
        .type           _Z6kernelPi,@function
        .size           _Z6kernelPi,(.L_x_1 - _Z6kernelPi)
        .other          _Z6kernelPi,@"STO_CUDA_ENTRY STV_DEFAULT"
_Z6kernelPi:
.text._Z6kernelPi:
[----:B------:R-:W-:Y:S08]  /*0000*/  LDC R1, c[0x0][0x37c] ;  /* 0x0000df00ff017b82 */ /* 0x000ff00000000800 */
[----:B------:R-:W0:Y:S01]  /*0010*/  LDC.64 R2, c[0x0][0x380] ;  /* 0x0000e000ff027b82 */ /* 0x000e220000000a00 */
[----:B------:R-:W0:Y:S02]  /*0020*/  LDCU.64 UR4, c[0x0][0x358] ;  /* 0x00006b00ff0477ac */ /* 0x000e240008000a00 */
[----:B0-----:R-:W2:Y:S02]  /*0030*/  LDG.E R0, desc[UR4][R2.64] ;  /* 0x0000000402007981 */ /* 0x001ea4000c1e1900 */
[----:B--2---:R-:W-:-:S05]  /*0040*/  IADD3 R5, PT, PT, R0, 0x1, RZ ;  /* 0x0000000100057810 */ /* 0x004fca0007ffe0ff */
[----:B------:R-:W-:Y:S01]  /*0050*/  STG.E desc[UR4][R2.64], R5 ;  /* 0x0000000502007986 */ /* 0x000fe2000c101904 */
[----:B------:R-:W-:Y:S05]  /*0060*/  EXIT ;  /* 0x000000000000794d */ /* 0x000fea0003800000 */
.L_x_0:
[----:B------:R-:W-:-:S00]  /*0070*/  BRA `(.L_x_0) ;  /* 0xfffffffc00fc7947 */ /* 0x000fc0000383ffff */
[----:B------:R-:W-:-:S00]  /*0080*/  NOP ;  /* 0x0000000000007918 */ /* 0x000fc00000000000 */
[----:B------:R-:W-:-:S00]  /*0090*/  NOP ;  /* 0x0000000000007918 */ /* 0x000fc00000000000 */
[----:B------:R-:W-:-:S00]  /*00a0*/  NOP ;  /* 0x0000000000007918 */ /* 0x000fc00000000000 */
[----:B------:R-:W-:-:S00]  /*00b0*/  NOP ;  /* 0x0000000000007918 */ /* 0x000fc00000000000 */
[----:B------:R-:W-:-:S00]  /*00c0*/  NOP ;  /* 0x0000000000007918 */ /* 0x000fc00000000000 */
[----:B------:R-:W-:-:S00]  /*00d0*/  NOP ;  /* 0x0000000000007918 */ /* 0x000fc00000000000 */
[----:B------:R-:W-:-:S00]  /*00e0*/  NOP ;  /* 0x0000000000007918 */ /* 0x000fc00000000000 */
[----:B------:R-:W-:-:S00]  /*00f0*/  NOP ;  /* 0x0000000000007918 */ /* 0x000fc00000000000 */
.L_x_1:


//--------------------- .nv.shared.reserved.0     --------------------------
	.section	.nv.shared.reserved.0,"aw",@nobits
	.weak		__nv_reservedSMEM_offset_0_alias
	.size		__nv_reservedSMEM_offset_0_alias, 0, 64
	.other		__nv_reservedSMEM_offset_0_alias,@"STO_CUDA_RESERVED_SHARED STV_DEFAULT"
__nv_reservedSMEM_offset_0_alias:
	.zero		0
	.zero		64


//--------------------- .nv.constant0._Z6kernelPi --------------------------
	.section	.nv.constant0._Z6kernelPi,"a",@progbits
	.sectionflags	@""
	.align	4
.nv.constant0._Z6kernelPi:
	.zero		904


//--------------------- SYMBOLS --------------------------

	.type		.nv.reservedSmem.offset0,@object
	.size		.nv.reservedSmem.offset0,0x4
